	.headerflags	@"EF_CUDA_TEXMODE_UNIFIED EF_CUDA_64BIT_ADDRESS EF_CUDA_ACCELERATORS EF_CUDA_SM90 EF_CUDA_VIRTUAL_SM(EF_CUDA_SM90)"
	.elftype	@"ET_EXEC"


//--------------------- .nv.info                  --------------------------
	.section	.nv.info,"",@"SHT_CUDA_INFO"
	.align	4


	//----- nvinfo : EIATTR_REGCOUNT
	.align		4
        /*0000*/ 	.byte	0x04, 0x2f
        /*0002*/ 	.short	(.L_1 - .L_0)
	.align		4
.L_0:
        /*0004*/ 	.word	index@(triton_poi_fused__unsafe_index_add_mul_sub_13)
        /*0008*/ 	.word	0x00000022


	//----- nvinfo : EIATTR_MIN_STACK_SIZE
	.align		4
.L_1:
        /*000c*/ 	.byte	0x04, 0x12
        /*000e*/ 	.short	(.L_3 - .L_2)
	.align		4
.L_2:
        /*0010*/ 	.word	index@(triton_poi_fused__unsafe_index_add_mul_sub_13)
        /*0014*/ 	.word	0x00000000


	//----- nvinfo : EIATTR_FRAME_SIZE
	.align		4
.L_3:
        /*0018*/ 	.byte	0x04, 0x11
        /*001a*/ 	.short	(.L_5 - .L_4)
	.align		4
.L_4:
        /*001c*/ 	.word	index@(triton_poi_fused__unsafe_index_add_mul_sub_13)
        /*0020*/ 	.word	0x00000000


	//----- nvinfo : EIATTR_MIN_STACK_SIZE
	.align		4
.L_5:
        /*0024*/ 	.byte	0x04, 0x12
        /*0026*/ 	.short	(.L_7 - .L_6)
	.align		4
.L_6:
        /*0028*/ 	.word	index@(triton_poi_fused__unsafe_index_add_mul_sub_13)
        /*002c*/ 	.word	0x00000000
.L_7:


//--------------------- .nv.info.triton_poi_fused__unsafe_index_add_mul_sub_13 --------------------------
	.section	.nv.info.triton_poi_fused__unsafe_index_add_mul_sub_13,"",@"SHT_CUDA_INFO"
	.sectionflags	@""
	.align	4


	//----- nvinfo : EIATTR_CUDA_API_VERSION
	.align		4
        /*0000*/ 	.byte	0x04, 0x37
        /*0002*/ 	.short	(.L_9 - .L_8)
.L_8:
        /*0004*/ 	.word	0x0000007c


	//----- nvinfo : EIATTR_KPARAM_INFO
	.align		4
.L_9:
        /*0008*/ 	.byte	0x04, 0x17
        /*000a*/ 	.short	(.L_11 - .L_10)
.L_10:
        /*000c*/ 	.word	0x00000000
        /*0010*/ 	.short	0x0006
        /*0012*/ 	.short	0x0030
        /*0014*/ 	.byte	0x00, 0xf0, 0x11, 0x00


	//----- nvinfo : EIATTR_KPARAM_INFO
	.align		4
.L_11:
        /*0018*/ 	.byte	0x04, 0x17
        /*001a*/ 	.short	(.L_13 - .L_12)
.L_12:
        /*001c*/ 	.word	0x00000000
        /*0020*/ 	.short	0x0005
        /*0022*/ 	.short	0x0028
        /*0024*/ 	.byte	0x00, 0xf4, 0x21, 0x00


	//----- nvinfo : EIATTR_KPARAM_INFO
	.align		4
.L_13:
        /*0028*/ 	.byte	0x04, 0x17
        /*002a*/ 	.short	(.L_15 - .L_14)
.L_14:
        /*002c*/ 	.word	0x00000000
        /*0030*/ 	.short	0x0004
        /*0032*/ 	.short	0x0020
        /*0034*/ 	.byte	0x00, 0xf4, 0x21, 0x00


	//----- nvinfo : EIATTR_KPARAM_INFO
	.align		4
.L_15:
        /*0038*/ 	.byte	0x04, 0x17
        /*003a*/ 	.short	(.L_17 - .L_16)
.L_16:
        /*003c*/ 	.word	0x00000000
        /*0040*/ 	.short	0x0003
        /*0042*/ 	.short	0x0018
        /*0044*/ 	.byte	0x00, 0xf4, 0x21, 0x00


	//----- nvinfo : EIATTR_KPARAM_INFO
	.align		4
.L_17:
        /*0048*/ 	.byte	0x04, 0x17
        /*004a*/ 	.short	(.L_19 - .L_18)
.L_18:
        /*004c*/ 	.word	0x00000000
        /*0050*/ 	.short	0x0002
        /*0052*/ 	.short	0x0010
        /*0054*/ 	.byte	0x00, 0xf4, 0x21, 0x00


	//----- nvinfo : EIATTR_KPARAM_INFO
	.align		4
.L_19:
        /*0058*/ 	.byte	0x04, 0x17
        /*005a*/ 	.short	(.L_21 - .L_20)
.L_20:
        /*005c*/ 	.word	0x00000000
        /*0060*/ 	.short	0x0001
        /*0062*/ 	.short	0x0008
        /*0064*/ 	.byte	0x00, 0xf4, 0x21, 0x00


	//----- nvinfo : EIATTR_KPARAM_INFO
	.align		4
.L_21:
        /*0068*/ 	.byte	0x04, 0x17
        /*006a*/ 	.short	(.L_23 - .L_22)
.L_22:
        /*006c*/ 	.word	0x00000000
        /*0070*/ 	.short	0x0000
        /*0072*/ 	.short	0x0000
        /*0074*/ 	.byte	0x00, 0xf4, 0x21, 0x00


	//----- nvinfo : EIATTR_SPARSE_MMA_MASK
	.align		4
.L_23:
        /*0078*/ 	.byte	0x03, 0x50
        /*007a*/ 	.short	0x0000


	//----- nvinfo : EIATTR_MAXREG_COUNT
	.align		4
        /*007c*/ 	.byte	0x03, 0x1b
        /*007e*/ 	.short	0x00ff


	//----- nvinfo : EIATTR_EXIT_INSTR_OFFSETS
	.align		4
        /*0080*/ 	.byte	0x04, 0x1c
        /*0082*/ 	.short	(.L_25 - .L_24)


	//   ....[0]....
.L_24:
        /*0084*/ 	.word	0x00000b40


	//----- nvinfo : EIATTR_REQNTID
	.align		4
.L_25:
        /*0088*/ 	.byte	0x04, 0x10
        /*008a*/ 	.short	(.L_27 - .L_26)
.L_26:
        /*008c*/ 	.word	0x00000080
        /*0090*/ 	.word	0x00000001
        /*0094*/ 	.word	0x00000001


	//----- nvinfo : EIATTR_CBANK_PARAM_SIZE
	.align		4
.L_27:
        /*0098*/ 	.byte	0x03, 0x19
        /*009a*/ 	.short	0x0034


	//----- nvinfo : EIATTR_PARAM_CBANK
	.align		4
        /*009c*/ 	.byte	0x04, 0x0a
        /*009e*/ 	.short	(.L_29 - .L_28)
	.align		4
.L_28:
        /*00a0*/ 	.word	index@(.nv.constant0.triton_poi_fused__unsafe_index_add_mul_sub_13)
        /*00a4*/ 	.short	0x0210
        /*00a6*/ 	.short	0x0034


	//----- nvinfo : EIATTR_SW_WAR
	.align		4
.L_29:
        /*00a8*/ 	.byte	0x04, 0x36
        /*00aa*/ 	.short	(.L_31 - .L_30)
.L_30:
        /*00ac*/ 	.word	0x00000008
.L_31:


//--------------------- .nv.callgraph             --------------------------
	.section	.nv.callgraph,"",@"SHT_CUDA_CALLGRAPH"
	.align	4
	.sectionentsize	8
	.align		4
        /*0000*/ 	.word	0x00000000
	.align		4
        /*0004*/ 	.word	0xffffffff
	.align		4
        /*0008*/ 	.word	0x00000000
	.align		4
        /*000c*/ 	.word	0xfffffffe
	.align		4
        /*0010*/ 	.word	0x00000000
	.align		4
        /*0014*/ 	.word	0xfffffffd
	.align		4
        /*0018*/ 	.word	0x00000000
	.align		4
        /*001c*/ 	.word	0xfffffffc


//--------------------- .text.triton_poi_fused__unsafe_index_add_mul_sub_13 --------------------------
	.section	.text.triton_poi_fused__unsafe_index_add_mul_sub_13,"ax",@progbits
	.align	128
        .global         triton_poi_fused__unsafe_index_add_mul_sub_13
        .type           triton_poi_fused__unsafe_index_add_mul_sub_13,@function
        .size           triton_poi_fused__unsafe_index_add_mul_sub_13,(.L_x_1 - triton_poi_fused__unsafe_index_add_mul_sub_13)
        .other          triton_poi_fused__unsafe_index_add_mul_sub_13,@"STO_CUDA_ENTRY STV_DEFAULT"
triton_poi_fused__unsafe_index_add_mul_sub_13:
.text.triton_poi_fused__unsafe_index_add_mul_sub_13:
[----:B------:R-:W-:Y:S01]  /*0000*/  LDC R1, c[0x0][0x28] ;  /* 0x00000a00ff017b82 */ /* 0x000fe20000000800 */
[----:B------:R-:W1:Y:S07]  /*0010*/  S2R R0, SR_TID.X ;  /* 0x0000000000007919 */ /* 0x000e6e0000002100 */
[----:B------:R-:W2:Y:S01]  /*0020*/  LDC.64 R4, c[0x0][0x210] ;  /* 0x00008400ff047b82 */ /* 0x000ea20000000a00 */
[----:B------:R-:W-:Y:S01]  /*0030*/  ULDC.64 UR4, c[0x0][0x208] ;  /* 0x0000820000047ab9 */ /* 0x000fe20000000a00 */
[----:B------:R-:W-:Y:S01]  /*0040*/  ULDC.64 UR6, c[0x0][0x220] ;  /* 0x0000880000067ab9 */ /* 0x000fe20000000a00 */
[----:B------:R-:W3:Y:S05]  /*0050*/  S2R R3, SR_CTAID.X ;  /* 0x0000000000037919 */ /* 0x000eea0000002500 */
[----:B------:R-:W4:Y:S01]  /*0060*/  LDC.64 R26, c[0x0][0x218] ;  /* 0x00008600ff1a7b82 */ /* 0x000f220000000a00 */
[----:B-1----:R-:W-:Y:S01]  /*0070*/  IMAD.SHL.U32 R0, R0, 0x4, RZ ;  /* 0x0000000400007824 */ /* 0x002fe200078e00ff */
[----:B---3--:R-:W-:-:S04]  /*0080*/  SHF.R.S32.HI R18, RZ, 0x15, R3 ;  /* 0x00000015ff127819 */ /* 0x008fc80000011403 */
[----:B------:R-:W-:Y:S02]  /*0090*/  LOP3.LUT R0, R0, 0x1fc, RZ, 0xc0, !PT ;  /* 0x000001fc00007812 */ /* 0x000fe400078ec0ff */
[----:B------:R-:W-:-:S03]  /*00a0*/  SGXT R18, R18, 0x1 ;  /* 0x000000011212781a */ /* 0x000fc60000000200 */
[----:B------:R-:W-:-:S04]  /*00b0*/  IMAD R3, R3, 0x400, R0 ;  /* 0x0000040003037824 */ /* 0x000fc800078e0200 */
[----:B------:R-:W-:Y:S01]  /*00c0*/  VIADD R17, R3, 0x200 ;  /* 0x0000020003117836 */ /* 0x000fe20000000000 */
[----:B------:R-:W-:-:S04]  /*00d0*/  SHF.R.S32.HI R0, RZ, 0x1f, R3 ;  /* 0x0000001fff007819 */ /* 0x000fc80000011403 */
[----:B------:R-:W-:Y:S02]  /*00e0*/  LEA.HI R6, R18, R17, RZ, 0x3 ;  /* 0x0000001112067211 */ /* 0x000fe400078f18ff */
[----:B------:R-:W-:Y:S02]  /*00f0*/  LEA.HI R0, R0, R3, RZ, 0x3 ;  /* 0x0000000300007211 */ /* 0x000fe400078f18ff */
[----:B------:R-:W-:Y:S02]  /*0100*/  SHF.R.S32.HI R6, RZ, 0x3, R6 ;  /* 0x00000003ff067819 */ /* 0x000fe40000011406 */
[----:B------:R-:W-:Y:S02]  /*0110*/  SHF.R.S32.HI R2, RZ, 0x3, R0 ;  /* 0x00000003ff027819 */ /* 0x000fe40000011400 */
[----:B------:R-:W-:Y:S02]  /*0120*/  LEA.HI R8, R6, R6, RZ, 0x3 ;  /* 0x0000000606087211 */ /* 0x000fe400078f18ff */
[----:B------:R-:W-:-:S02]  /*0130*/  LEA.HI R7, R2, R2, RZ, 0x3 ;  /* 0x0000000202077211 */ /* 0x000fc400078f18ff */
[----:B------:R-:W-:Y:S02]  /*0140*/  LOP3.LUT R9, R8, 0xfffffff8, RZ, 0xc0, !PT ;  /* 0xfffffff808097812 */ /* 0x000fe400078ec0ff */
[----:B------:R-:W-:Y:S02]  /*0150*/  LOP3.LUT R7, R7, 0xfffffff8, RZ, 0xc0, !PT ;  /* 0xfffffff807077812 */ /* 0x000fe400078ec0ff */
[----:B------:R-:W-:Y:S01]  /*0160*/  LOP3.LUT R16, R0, 0xfffffff8, RZ, 0xc0, !PT ;  /* 0xfffffff800107812 */ /* 0x000fe200078ec0ff */
[----:B------:R-:W-:Y:S02]  /*0170*/  IMAD.IADD R9, R6, 0x1, -R9 ;  /* 0x0000000106097824 */ /* 0x000fe400078e0a09 */
[----:B------:R-:W-:Y:S02]  /*0180*/  IMAD.IADD R7, R2, 0x1, -R7 ;  /* 0x0000000102077824 */ /* 0x000fe400078e0a07 */
[--C-:B--2---:R-:W-:Y:S02]  /*0190*/  IMAD.WIDE R10, R9, 0x8, R4.reuse ;  /* 0x00000008090a7825 */ /* 0x104fe400078e0204 */
[----:B------:R-:W1:Y:S02]  /*01a0*/  LDC.64 R8, c[0x0][0x228] ;  /* 0x00008a00ff087b82 */ /* 0x000e640000000a00 */
[----:B------:R-:W-:-:S02]  /*01b0*/  IMAD.WIDE R20, R7, 0x8, R4 ;  /* 0x0000000807147825 */ /* 0x000fc400078e0204 */
[----:B------:R-:W2:Y:S02]  /*01c0*/  LDG.E.EL.64 R10, desc[UR4][R10.64] ;  /* 0x000000040a0a7981 */ /* 0x000ea4000c2e1b00 */
[----:B------:R-:W-:Y:S02]  /*01d0*/  IMAD.IADD R16, R3, 0x1, -R16 ;  /* 0x0000000103107824 */ /* 0x000fe400078e0a10 */
[----:B------:R-:W3:Y:S02]  /*01e0*/  LDG.E.EL.64 R20, desc[UR4][R20.64] ;  /* 0x0000000414147981 */ /* 0x000ee4000c2e1b00 */
[----:B----4-:R-:W-:-:S06]  /*01f0*/  IMAD.WIDE R12, R16, 0x8, R26 ;  /* 0x00000008100c7825 */ /* 0x010fcc00078e021a */
[----:B------:R-:W4:Y:S01]  /*0200*/  LDG.E.EL.128 R12, desc[UR4][R12.64] ;  /* 0x000000040c0c7981 */ /* 0x000f22000c2e1d00 */
[----:B-1----:R-:W-:-:S06]  /*0210*/  IMAD.WIDE R4, R16, 0x8, R8 ;  /* 0x0000000810047825 */ /* 0x002fcc00078e0208 */
[----:B------:R-:W5:Y:S01]  /*0220*/  LDG.E.EL.128 R4, desc[UR4][R4.64] ;  /* 0x0000000404047981 */ /* 0x000f62000c2e1d00 */
[----:B------:R-:W-:-:S05]  /*0230*/  VIADD R25, R3, 0x2 ;  /* 0x0000000203197836 */ /* 0x000fca0000000000 */
[----:B------:R-:W-:-:S04]  /*0240*/  LEA.HI R0, R18, R25, RZ, 0x3 ;  /* 0x0000001912007211 */ /* 0x000fc800078f18ff */
[----:B------:R-:W-:-:S05]  /*0250*/  LOP3.LUT R0, R0, 0xfffffff8, RZ, 0xc0, !PT ;  /* 0xfffffff800007812 */ /* 0x000fca00078ec0ff */
[----:B------:R-:W-:Y:S01]  /*0260*/  IMAD.IADD R25, R25, 0x1, -R0 ;  /* 0x0000000119197824 */ /* 0x000fe200078e0a00 */
[----:B------:R-:W-:-:S04]  /*0270*/  LEA.HI R17, R18, R17, RZ, 0x6 ;  /* 0x0000001112117211 */ /* 0x000fc800078f30ff */
[----:B------:R-:W-:Y:S02]  /*0280*/  SHF.R.S32.HI R17, RZ, 0x6, R17 ;  /* 0x00000006ff117819 */ /* 0x000fe40000011411 */
[----:B--2---:R-:W-:-:S04]  /*0290*/  SHF.R.U32.HI R23, RZ, 0x1d, R11 ;  /* 0x0000001dff177819 */ /* 0x004fc8000001160b */
[----:B------:R-:W-:Y:S02]  /*02a0*/  LOP3.LUT R23, R23, 0x4, RZ, 0xc0, !PT ;  /* 0x0000000417177812 */ /* 0x000fe400078ec0ff */
[----:B---3--:R-:W-:Y:S02]  /*02b0*/  SHF.R.U32.HI R19, RZ, 0x1d, R21 ;  /* 0x0000001dff137819 */ /* 0x008fe40000011615 */
[----:B------:R-:W-:Y:S02]  /*02c0*/  IADD3 R2, P1, R10, R23, RZ ;  /* 0x000000170a027210 */ /* 0x000fe40007f3e0ff */
[----:B------:R-:W-:-:S03]  /*02d0*/  LOP3.LUT R19, R19, 0x4, RZ, 0xc0, !PT ;  /* 0x0000000413137812 */ /* 0x000fc600078ec0ff */
[----:B------:R-:W-:Y:S01]  /*02e0*/  IMAD.X R11, RZ, RZ, R11, P1 ;  /* 0x000000ffff0b7224 */ /* 0x000fe200008e060b */
[----:B------:R-:W-:Y:S02]  /*02f0*/  IADD3 R19, P0, R20, R19, RZ ;  /* 0x0000001314137210 */ /* 0x000fe40007f1e0ff */
[----:B----4-:R-:W-:Y:S02]  /*0300*/  SHF.R.U32.HI R28, RZ, 0x1b, R13 ;  /* 0x0000001bff1c7819 */ /* 0x010fe4000001160d */
[----:B------:R-:W-:Y:S01]  /*0310*/  SHF.L.U64.HI R0, R2, 0x4, R11 ;  /* 0x0000000402007819 */ /* 0x000fe2000001020b */
[----:B------:R-:W-:Y:S01]  /*0320*/  IMAD.X R20, RZ, RZ, R21, P0 ;  /* 0x000000ffff147224 */ /* 0x000fe200000e0615 */
[----:B------:R-:W-:Y:S01]  /*0330*/  LEA R29, P0, R12, UR6, 0x2 ;  /* 0x000000060c1d7c11 */ /* 0x000fe2000f8010ff */
[----:B------:R-:W-:Y:S01]  /*0340*/  IMAD.SHL.U32 R2, R2, 0x10, RZ ;  /* 0x0000001002027824 */ /* 0x000fe200078e00ff */
[----:B------:R-:W-:Y:S02]  /*0350*/  LOP3.LUT R28, R28, 0x10, RZ, 0xc0, !PT ;  /* 0x000000101c1c7812 */ /* 0x000fe400078ec0ff */
[----:B------:R-:W-:-:S02]  /*0360*/  LEA.HI.X R13, R12, UR7, R13, 0x2, P0 ;  /* 0x000000070c0d7c11 */ /* 0x000fc400080f140d */
[----:B------:R-:W-:Y:S01]  /*0370*/  IADD3 R22, P2, P3, R2, R29, R28 ;  /* 0x0000001d02167210 */ /* 0x000fe20007b5e01c */
[C---:B------:R-:W-:Y:S01]  /*0380*/  IMAD.SHL.U32 R10, R19.reuse, 0x10, RZ ;  /* 0x00000010130a7824 */ /* 0x040fe200078e00ff */
[----:B------:R-:W-:Y:S02]  /*0390*/  SHF.L.U64.HI R11, R19, 0x4, R20 ;  /* 0x00000004130b7819 */ /* 0x000fe40000010214 */
[----:B------:R-:W-:Y:S02]  /*03a0*/  IADD3.X R23, R0, R13, RZ, P2, P3 ;  /* 0x0000000d00177210 */ /* 0x000fe400017e64ff */
[----:B------:R-:W-:Y:S02]  /*03b0*/  SHF.R.U32.HI R19, RZ, 0x1b, R15 ;  /* 0x0000001bff137819 */ /* 0x000fe4000001160f */
[----:B------:R-:W-:Y:S01]  /*03c0*/  LEA R12, P2, R14, UR6, 0x2 ;  /* 0x000000060e0c7c11 */ /* 0x000fe2000f8410ff */
[----:B------:R-:W-:Y:S01]  /*03d0*/  IMAD.SHL.U32 R20, R17, 0x10, RZ ;  /* 0x0000001011147824 */ /* 0x000fe200078e00ff */
[----:B------:R-:W-:-:S02]  /*03e0*/  IADD3 R28, P0, P1, R10, R29, R28 ;  /* 0x0000001d0a1c7210 */ /* 0x000fc4000791e01c */
[----:B------:R-:W-:Y:S02]  /*03f0*/  LEA.HI R17, R18, R3, RZ, 0x6 ;  /* 0x0000000312117211 */ /* 0x000fe400078f30ff */
[----:B------:R-:W-:Y:S02]  /*0400*/  LOP3.LUT R19, R19, 0x10, RZ, 0xc0, !PT ;  /* 0x0000001013137812 */ /* 0x000fe400078ec0ff */
[----:B------:R-:W-:Y:S02]  /*0410*/  LEA.HI.X R14, R14, UR7, R15, 0x2, P2 ;  /* 0x000000070e0e7c11 */ /* 0x000fe400090f140f */
[----:B-----5:R-:W-:Y:S02]  /*0420*/  SHF.R.U32.HI R15, RZ, 0x1b, R5 ;  /* 0x0000001bff0f7819 */ /* 0x020fe40000011605 */
[----:B------:R-:W-:Y:S02]  /*0430*/  IADD3 R18, P5, P4, R10, R12, R19 ;  /* 0x0000000c0a127210 */ /* 0x000fe40007cbe013 */
[----:B------:R-:W-:-:S02]  /*0440*/  SHF.R.S32.HI R17, RZ, 0x6, R17 ;  /* 0x00000006ff117819 */ /* 0x000fc40000011411 */
[----:B------:R-:W-:Y:S02]  /*0450*/  IADD3.X R29, R11, R13, RZ, P0, P1 ;  /* 0x0000000d0b1d7210 */ /* 0x000fe400007e24ff */
[----:B------:R-:W-:Y:S02]  /*0460*/  LOP3.LUT R13, R15, 0x10, RZ, 0xc0, !PT ;  /* 0x000000100f0d7812 */ /* 0x000fe400078ec0ff */
[----:B------:R-:W-:Y:S02]  /*0470*/  LEA R15, P0, R4, UR6, 0x2 ;  /* 0x00000006040f7c11 */ /* 0x000fe4000f8010ff */
[----:B------:R-:W-:Y:S01]  /*0480*/  IADD3 R12, P3, P2, R2, R12, R19 ;  /* 0x0000000c020c7210 */ /* 0x000fe20007a7e013 */
[----:B------:R-:W-:Y:S01]  /*0490*/  IMAD.SHL.U32 R21, R17, 0x10, RZ ;  /* 0x0000001011157824 */ /* 0x000fe200078e00ff */
[----:B------:R-:W-:Y:S02]  /*04a0*/  IADD3.X R19, R11, R14, RZ, P5, P4 ;  /* 0x0000000e0b137210 */ /* 0x000fe40002fe84ff */
[----:B------:R-:W-:-:S02]  /*04b0*/  LEA.HI.X R5, R4, UR7, R5, 0x2, P0 ;  /* 0x0000000704057c11 */ /* 0x000fc400080f1405 */
[----:B------:R-:W-:Y:S01]  /*04c0*/  IADD3 R30, P0, P1, R10, R15, R13 ;  /* 0x0000000f0a1e7210 */ /* 0x000fe2000791e00d */
[----:B------:R-:W-:-:S03]  /*04d0*/  IMAD.WIDE R18, R21, 0x4, R18 ;  /* 0x0000000415127825 */ /* 0x000fc600078e0212 */
[----:B------:R-:W-:Y:S02]  /*04e0*/  IADD3.X R31, R11, R5, RZ, P0, P1 ;  /* 0x000000050b1f7210 */ /* 0x000fe400007e24ff */
[----:B------:R-:W-:Y:S01]  /*04f0*/  IADD3 R4, P0, P1, R2, R15, R13 ;  /* 0x0000000f02047210 */ /* 0x000fe2000791e00d */
[----:B------:R1:W2:Y:S01]  /*0500*/  LDG.E.EL R24, desc[UR4][R18.64] ;  /* 0x0000000412187981 */ /* 0x0002a2000c2e1900 */
[----:B------:R-:W-:Y:S01]  /*0510*/  IADD3.X R13, R0, R14, RZ, P3, P2 ;  /* 0x0000000e000d7210 */ /* 0x000fe20001fe44ff */
[----:B------:R-:W-:Y:S01]  /*0520*/  IMAD.WIDE R22, R20, 0x4, R22 ;  /* 0x0000000414167825 */ /* 0x000fe200078e0216 */
[----:B------:R-:W-:-:S03]  /*0530*/  IADD3.X R5, R0, R5, RZ, P0, P1 ;  /* 0x0000000500057210 */ /* 0x000fc600007e24ff */
[C---:B------:R-:W-:Y:S02]  /*0540*/  IMAD.WIDE R12, R20.reuse, 0x4, R12 ;  /* 0x00000004140c7825 */ /* 0x040fe400078e020c */
[----:B------:R-:W3:Y:S01]  /*0550*/  LDG.E.EL R22, desc[UR4][R22.64] ;  /* 0x0000000416167981 */ /* 0x000ee2000c2e1900 */
[----:B-1----:R-:W1:Y:S01]  /*0560*/  LDC.64 R18, c[0x0][0x230] ;  /* 0x00008c00ff127b82 */ /* 0x002e620000000a00 */
[----:B------:R-:W-:-:S04]  /*0570*/  IMAD.WIDE R14, R20, 0x4, R4 ;  /* 0x00000004140e7825 */ /* 0x000fc800078e0204 */
[C---:B------:R-:W-:Y:S01]  /*0580*/  IMAD.WIDE R4, R25.reuse, 0x8, R8 ;  /* 0x0000000819047825 */ /* 0x040fe200078e0208 */
[----:B------:R-:W-:Y:S01]  /*0590*/  SHF.R.U32.HI R8, RZ, 0x1b, R7 ;  /* 0x0000001bff087819 */ /* 0x000fe20000011607 */
[----:B------:R-:W3:Y:S04]  /*05a0*/  LDG.E.EL R9, desc[UR4][R14.64] ;  /* 0x000000040e097981 */ /* 0x000ee8000c2e1900 */
[----:B------:R4:W5:Y:S01]  /*05b0*/  LDG.E.EL R23, desc[UR4][R12.64] ;  /* 0x000000040c177981 */ /* 0x000962000c2e1900 */
[----:B------:R-:W-:Y:S01]  /*05c0*/  LOP3.LUT R8, R8, 0x10, RZ, 0xc0, !PT ;  /* 0x0000001008087812 */ /* 0x000fe200078ec0ff */
[----:B----4-:R-:W-:Y:S01]  /*05d0*/  IMAD.WIDE R12, R25, 0x8, R26 ;  /* 0x00000008190c7825 */ /* 0x010fe200078e021a */
[----:B------:R-:W-:-:S04]  /*05e0*/  LEA R25, P0, R6, UR6, 0x2 ;  /* 0x0000000606197c11 */ /* 0x000fc8000f8010ff */
[----:B------:R-:W-:Y:S02]  /*05f0*/  LEA.HI.X R7, R6, UR7, R7, 0x2, P0 ;  /* 0x0000000706077c11 */ /* 0x000fe400080f1407 */
[----:B------:R-:W-:Y:S01]  /*0600*/  IADD3 R14, P0, P1, R10, R25, R8 ;  /* 0x000000190a0e7210 */ /* 0x000fe2000791e008 */
[----:B------:R-:W-:-:S03]  /*0610*/  IMAD.WIDE R28, R21, 0x4, R28 ;  /* 0x00000004151c7825 */ /* 0x000fc600078e021c */
[----:B------:R-:W-:Y:S01]  /*0620*/  IADD3.X R15, R11, R7, RZ, P0, P1 ;  /* 0x000000070b0f7210 */ /* 0x000fe200007e24ff */
[----:B------:R-:W-:Y:S02]  /*0630*/  IMAD.WIDE R30, R21, 0x4, R30 ;  /* 0x00000004151e7825 */ /* 0x000fe400078e021e */
[----:B------:R-:W4:Y:S02]  /*0640*/  LDG.E.EL R28, desc[UR4][R28.64] ;  /* 0x000000041c1c7981 */ /* 0x000f24000c2e1900 */
[----:B-1----:R-:W-:-:S04]  /*0650*/  IMAD.WIDE R18, R16, 0x4, R18 ;  /* 0x0000000410127825 */ /* 0x002fc800078e0212 */
[----:B------:R-:W-:Y:S01]  /*0660*/  IMAD.WIDE R14, R21, 0x4, R14 ;  /* 0x00000004150e7825 */ /* 0x000fe200078e020e */
[----:B------:R-:W-:Y:S01]  /*0670*/  IADD3 R6, P0, P1, R2, R25, R8 ;  /* 0x0000001902067210 */ /* 0x000fe2000791e008 */
[----:B------:R-:W2:Y:S04]  /*0680*/  LDG.E.EL.128 R16, desc[UR4][R18.64] ;  /* 0x0000000412107981 */ /* 0x000ea8000c2e1d00 */
[----:B------:R-:W4:Y:S04]  /*0690*/  LDG.E.EL R29, desc[UR4][R30.64] ;  /* 0x000000041e1d7981 */ /* 0x000f28000c2e1900 */
[----:B------:R-:W2:Y:S01]  /*06a0*/  LDG.E.EL R25, desc[UR4][R14.64] ;  /* 0x000000040e197981 */ /* 0x000ea2000c2e1900 */
[----:B------:R-:W-:-:S03]  /*06b0*/  IADD3.X R7, R0, R7, RZ, P0, P1 ;  /* 0x0000000700077210 */ /* 0x000fc600007e24ff */
[----:B------:R-:W5:Y:S01]  /*06c0*/  LDG.E.EL.128 R12, desc[UR4][R12.64] ;  /* 0x000000040c0c7981 */ /* 0x000f62000c2e1d00 */
[----:B------:R-:W-:-:S05]  /*06d0*/  IMAD.WIDE R6, R20, 0x4, R6 ;  /* 0x0000000414067825 */ /* 0x000fca00078e0206 */
[----:B------:R-:W5:Y:S04]  /*06e0*/  LDG.E.EL R26, desc[UR4][R6.64] ;  /* 0x00000004061a7981 */ /* 0x000f68000c2e1900 */
[----:B------:R-:W5:Y:S01]  /*06f0*/  LDG.E.EL.128 R4, desc[UR4][R4.64] ;  /* 0x0000000404047981 */ /* 0x000f62000c2e1d00 */
[----:B---3--:R-:W-:Y:S01]  /*0700*/  FADD R9, -R22, R9 ;  /* 0x0000000916097221 */ /* 0x008fe20000000100 */
[----:B----4-:R-:W-:-:S04]  /*0710*/  FADD R29, -R28, R29 ;  /* 0x0000001d1c1d7221 */ /* 0x010fc80000000100 */
[C---:B--2---:R-:W-:Y:S01]  /*0720*/  FFMA R8, R16.reuse, R29, R28 ;  /* 0x0000001d10087223 */ /* 0x044fe2000000001c */
[----:B------:R-:W-:Y:S01]  /*0730*/  FFMA R16, R16, R9, R22 ;  /* 0x0000000910107223 */ /* 0x000fe20000000016 */
[--C-:B-----5:R-:W-:Y:S02]  /*0740*/  SHF.R.U32.HI R29, RZ, 0x1b, R13.reuse ;  /* 0x0000001bff1d7819 */ /* 0x120fe4000001160d */
[C---:B------:R-:W-:Y:S02]  /*0750*/  LEA R28, P0, R12.reuse, UR6, 0x2 ;  /* 0x000000060c1c7c11 */ /* 0x040fe4000f8010ff */
[----:B------:R-:W-:Y:S02]  /*0760*/  LOP3.LUT R29, R29, 0x10, RZ, 0xc0, !PT ;  /* 0x000000101d1d7812 */ /* 0x000fe400078ec0ff */
[----:B------:R-:W-:Y:S02]  /*0770*/  LEA.HI.X R9, R12, UR7, R13, 0x2, P0 ;  /* 0x000000070c097c11 */ /* 0x000fe400080f140d */
[----:B------:R-:W-:-:S02]  /*0780*/  IADD3 R12, P0, P1, R10, R28, R29 ;  /* 0x0000001c0a0c7210 */ /* 0x000fc4000791e01d */
[----:B------:R-:W-:Y:S02]  /*0790*/  IADD3 R28, P2, P3, R2, R28, R29 ;  /* 0x0000001c021c7210 */ /* 0x000fe40007b5e01d */
[-C--:B------:R-:W-:Y:S02]  /*07a0*/  IADD3.X R13, R11, R9.reuse, RZ, P0, P1 ;  /* 0x000000090b0d7210 */ /* 0x080fe400007e24ff */
[----:B------:R-:W-:Y:S01]  /*07b0*/  IADD3.X R29, R0, R9, RZ, P2, P3 ;  /* 0x00000009001d7210 */ /* 0x000fe200017e64ff */
[----:B------:R-:W-:Y:S01]  /*07c0*/  FADD R9, -R24, R25 ;  /* 0x0000001918097221 */ /* 0x000fe20000000100 */
[----:B------:R-:W-:Y:S01]  /*07d0*/  FADD R26, -R23, R26 ;  /* 0x0000001a171a7221 */ /* 0x000fe20000000100 */
[----:B------:R-:W-:Y:S02]  /*07e0*/  SHF.R.U32.HI R25, RZ, 0x1b, R15 ;  /* 0x0000001bff197819 */ /* 0x000fe4000001160f */
[C---:B------:R-:W-:Y:S01]  /*07f0*/  FFMA R9, R17.reuse, R9, R24 ;  /* 0x0000000911097223 */ /* 0x040fe20000000018 */
[----:B------:R-:W-:Y:S01]  /*0800*/  SHF.R.U32.HI R22, RZ, 0x1b, R5 ;  /* 0x0000001bff167819 */ /* 0x000fe20000011605 */
[----:B------:R-:W-:Y:S01]  /*0810*/  FFMA R17, R17, R26, R23 ;  /* 0x0000001a11117223 */ /* 0x000fe20000000017 */
[----:B------:R-:W-:-:S02]  /*0820*/  LEA R24, P1, R4, UR6, 0x2 ;  /* 0x0000000604187c11 */ /* 0x000fc4000f8210ff */
[----:B------:R-:W-:Y:S02]  /*0830*/  LEA R23, P0, R14, UR6, 0x2 ;  /* 0x000000060e177c11 */ /* 0x000fe4000f8010ff */
[----:B------:R-:W-:Y:S02]  /*0840*/  LOP3.LUT R25, R25, 0x10, RZ, 0xc0, !PT ;  /* 0x0000001019197812 */ /* 0x000fe400078ec0ff */
[----:B------:R-:W-:Y:S02]  /*0850*/  LOP3.LUT R22, R22, 0x10, RZ, 0xc0, !PT ;  /* 0x0000001016167812 */ /* 0x000fe400078ec0ff */
[----:B------:R-:W-:Y:S02]  /*0860*/  LEA.HI.X R27, R4, UR7, R5, 0x2, P1 ;  /* 0x00000007041b7c11 */ /* 0x000fe400088f1405 */
[----:B------:R-:W-:Y:S02]  /*0870*/  LEA.HI.X R26, R14, UR7, R15, 0x2, P0 ;  /* 0x000000070e1a7c11 */ /* 0x000fe400080f140f */
[----:B------:R-:W-:-:S02]  /*0880*/  IADD3 R4, P2, P3, R10, R23, R25 ;  /* 0x000000170a047210 */ /* 0x000fc40007b5e019 */
[----:B------:R-:W-:Y:S02]  /*0890*/  IADD3 R14, P4, P5, R10, R24, R22 ;  /* 0x000000180a0e7210 */ /* 0x000fe40007d9e016 */
[C---:B------:R-:W-:Y:S02]  /*08a0*/  IADD3.X R5, R11.reuse, R26, RZ, P2, P3 ;  /* 0x0000001a0b057210 */ /* 0x040fe400017e64ff */
[----:B------:R-:W-:Y:S01]  /*08b0*/  IADD3.X R15, R11, R27, RZ, P4, P5 ;  /* 0x0000001b0b0f7210 */ /* 0x000fe200027ea4ff */
[----:B------:R-:W-:Y:S01]  /*08c0*/  IMAD.WIDE R4, R21, 0x4, R4 ;  /* 0x0000000415047825 */ /* 0x000fe200078e0204 */
[----:B------:R-:W-:-:S03]  /*08d0*/  IADD3 R22, P0, P1, R2, R24, R22 ;  /* 0x0000001802167210 */ /* 0x000fc6000791e016 */
[C---:B------:R-:W-:Y:S01]  /*08e0*/  IMAD.WIDE R14, R21.reuse, 0x4, R14 ;  /* 0x00000004150e7825 */ /* 0x040fe200078e020e */
[----:B------:R-:W-:Y:S01]  /*08f0*/  SHF.R.U32.HI R24, RZ, 0x1b, R7 ;  /* 0x0000001bff187819 */ /* 0x000fe20000011607 */
[----:B------:R-:W2:Y:S02]  /*0900*/  LDG.E.EL R4, desc[UR4][R4.64] ;  /* 0x0000000404047981 */ /* 0x000ea4000c2e1900 */
[----:B------:R-:W-:-:S04]  /*0910*/  IMAD.WIDE R12, R21, 0x4, R12 ;  /* 0x00000004150c7825 */ /* 0x000fc800078e020c */
[----:B------:R-:W-:Y:S02]  /*0920*/  IMAD.WIDE R28, R20, 0x4, R28 ;  /* 0x00000004141c7825 */ /* 0x000fe400078e021c */
[----:B------:R-:W3:Y:S04]  /*0930*/  LDG.E.EL R12, desc[UR4][R12.64] ;  /* 0x000000040c0c7981 */ /* 0x000ee8000c2e1900 */
[----:B------:R1:W3:Y:S04]  /*0940*/  LDG.E.EL R5, desc[UR4][R14.64] ;  /* 0x000000040e057981 */ /* 0x0002e8000c2e1900 */
[----:B------:R4:W5:Y:S01]  /*0950*/  LDG.E.EL R13, desc[UR4][R28.64] ;  /* 0x000000041c0d7981 */ /* 0x000962000c2e1900 */
[----:B-1----:R-:W-:-:S02]  /*0960*/  LOP3.LUT R15, R24, 0x10, RZ, 0xc0, !PT ;  /* 0x00000010180f7812 */ /* 0x002fc400078ec0ff */
[----:B------:R-:W-:-:S04]  /*0970*/  LEA R14, P2, R6, UR6, 0x2 ;  /* 0x00000006060e7c11 */ /* 0x000fc8000f8410ff */
[----:B------:R-:W-:Y:S02]  /*0980*/  LEA.HI.X R6, R6, UR7, R7, 0x2, P2 ;  /* 0x0000000706067c11 */ /* 0x000fe400090f1407 */
[----:B------:R-:W-:Y:S02]  /*0990*/  IADD3 R10, P4, P5, R10, R14, R15 ;  /* 0x0000000e0a0a7210 */ /* 0x000fe40007d9e00f */
[C---:B------:R-:W-:Y:S02]  /*09a0*/  IADD3 R24, P2, P3, R2.reuse, R23, R25 ;  /* 0x0000001702187210 */ /* 0x040fe40007b5e019 */
[----:B------:R-:W-:Y:S02]  /*09b0*/  IADD3.X R11, R11, R6, RZ, P4, P5 ;  /* 0x000000060b0b7210 */ /* 0x000fe400027ea4ff */
[----:B----4-:R-:W-:Y:S02]  /*09c0*/  IADD3 R28, P4, P5, R2, R14, R15 ;  /* 0x0000000e021c7210 */ /* 0x010fe40007d9e00f */
[----:B------:R-:W-:-:S02]  /*09d0*/  IADD3.X R25, R0, R26, RZ, P2, P3 ;  /* 0x0000001a00197210 */ /* 0x000fc400017e64ff */
[C---:B------:R-:W-:Y:S02]  /*09e0*/  IADD3.X R23, R0.reuse, R27, RZ, P0, P1 ;  /* 0x0000001b00177210 */ /* 0x040fe400007e24ff */
[----:B------:R-:W-:Y:S01]  /*09f0*/  IADD3.X R29, R0, R6, RZ, P4, P5 ;  /* 0x00000006001d7210 */ /* 0x000fe200027ea4ff */
[----:B------:R-:W-:Y:S02]  /*0a00*/  IMAD.WIDE R6, R21, 0x4, R10 ;  /* 0x0000000415067825 */ /* 0x000fe400078e020a */
[----:B------:R-:W1:Y:S02]  /*0a10*/  LDC.64 R10, c[0x0][0x238] ;  /* 0x00008e00ff0a7b82 */ /* 0x000e640000000a00 */
[C---:B------:R-:W-:Y:S02]  /*0a20*/  IMAD.WIDE R24, R20.reuse, 0x4, R24 ;  /* 0x0000000414187825 */ /* 0x040fe400078e0218 */
[----:B------:R-:W2:Y:S02]  /*0a30*/  LDG.E.EL R7, desc[UR4][R6.64] ;  /* 0x0000000406077981 */ /* 0x000ea4000c2e1900 */
[----:B------:R-:W-:-:S02]  /*0a40*/  IMAD.WIDE R22, R20, 0x4, R22 ;  /* 0x0000000414167825 */ /* 0x000fc400078e0216 */
[----:B------:R-:W4:Y:S02]  /*0a50*/  LDG.E.EL R24, desc[UR4][R24.64] ;  /* 0x0000000418187981 */ /* 0x000f24000c2e1900 */
[----:B------:R-:W-:Y:S02]  /*0a60*/  IMAD.WIDE R28, R20, 0x4, R28 ;  /* 0x00000004141c7825 */ /* 0x000fe400078e021c */
[----:B------:R-:W5:Y:S04]  /*0a70*/  LDG.E.EL R22, desc[UR4][R22.64] ;  /* 0x0000000416167981 */ /* 0x000f68000c2e1900 */
[----:B------:R-:W4:Y:S01]  /*0a80*/  LDG.E.EL R29, desc[UR4][R28.64] ;  /* 0x000000041c1d7981 */ /* 0x000f22000c2e1900 */
[----:B-1----:R-:W-:-:S04]  /*0a90*/  IMAD.WIDE R2, R3, 0x4, R10 ;  /* 0x0000000403027825 */ /* 0x002fc800078e020a */
[----:B---3--:R-:W-:-:S04]  /*0aa0*/  FADD R5, -R12, R5 ;  /* 0x000000050c057221 */ /* 0x008fc80000000100 */
[----:B------:R-:W-:Y:S01]  /*0ab0*/  FFMA R10, R18, R5, R12 ;  /* 0x00000005120a7223 */ /* 0x000fe2000000000c */
[----:B--2---:R-:W-:-:S04]  /*0ac0*/  FADD R11, -R4, R7 ;  /* 0x00000007040b7221 */ /* 0x004fc80000000100 */
[----:B------:R-:W-:Y:S01]  /*0ad0*/  FFMA R11, R19, R11, R4 ;  /* 0x0000000b130b7223 */ /* 0x000fe20000000004 */
[----:B-----5:R-:W-:Y:S01]  /*0ae0*/  FADD R0, -R13, R22 ;  /* 0x000000160d007221 */ /* 0x020fe20000000100 */
[----:B----4-:R-:W-:-:S03]  /*0af0*/  FADD R15, -R24, R29 ;  /* 0x0000001d180f7221 */ /* 0x010fc60000000100 */
[----:B------:R-:W-:Y:S01]  /*0b00*/  FFMA R18, R18, R0, R13 ;  /* 0x0000000012127223 */ /* 0x000fe2000000000d */
[----:B------:R-:W-:Y:S01]  /*0b10*/  FFMA R19, R19, R15, R24 ;  /* 0x0000000f13137223 */ /* 0x000fe20000000018 */
[----:B------:R-:W-:Y:S04]  /*0b20*/  STG.E.128 desc[UR4][R2.64], R8 ;  /* 0x0000000802007986 */ /* 0x000fe8000c101d04 */
[----:B------:R-:W-:Y:S01]  /*0b30*/  STG.E.128 desc[UR4][R2.64+0x800], R16 ;  /* 0x0008001002007986 */ /* 0x000fe2000c101d04 */
[----:B------:R-:W-:Y:S05]  /*0b40*/  EXIT ;  /* 0x000000000000794d */ /* 0x000fea0003800000 */
.L_x_0:
[----:B------:R-:W-:-:S00]  /*0b50*/  BRA `(.L_x_0) ;  /* 0xfffffffc00fc7947 */ /* 0x000fc0000383ffff */
[----:B------:R-:W-:-:S00]  /*0b60*/  NOP ;  /* 0x0000000000007918 */ /* 0x000fc00000000000 */
        /* <DEDUP_REMOVED lines=9> */
.L_x_1:


//--------------------- .nv.constant0.triton_poi_fused__unsafe_index_add_mul_sub_13 --------------------------
	.section	.nv.constant0.triton_poi_fused__unsafe_index_add_mul_sub_13,"a",@progbits
	.sectionflags	@""
	.align	4
.nv.constant0.triton_poi_fused__unsafe_index_add_mul_sub_13:
	.zero		580
